//
// Generated by NVIDIA NVVM Compiler
//
// Compiler Build ID: CL-36424714
// Cuda compilation tools, release 13.0, V13.0.88
// Based on NVVM 20.0.0
//

.version 9.0
.target sm_100
.address_size 64

	// .globl	_Z7k_meansPhPiiiii

.visible .entry _Z7k_meansPhPiiiii(
	.param .u64 .ptr .align 1 _Z7k_meansPhPiiiii_param_0,
	.param .u64 .ptr .align 1 _Z7k_meansPhPiiiii_param_1,
	.param .u32 _Z7k_meansPhPiiiii_param_2,
	.param .u32 _Z7k_meansPhPiiiii_param_3,
	.param .u32 _Z7k_meansPhPiiiii_param_4,
	.param .u32 _Z7k_meansPhPiiiii_param_5
)
{
	.reg .pred 	%p<4>;
	.reg .b16 	%rs<8>;
	.reg .b32 	%r<32>;
	.reg .b64 	%rd<9>;

	ld.param.u64 	%rd3, [_Z7k_meansPhPiiiii_param_0];
	ld.param.u64 	%rd4, [_Z7k_meansPhPiiiii_param_1];
	ld.param.u32 	%r8, [_Z7k_meansPhPiiiii_param_2];
	ld.param.u32 	%r9, [_Z7k_meansPhPiiiii_param_3];
	ld.param.u32 	%r6, [_Z7k_meansPhPiiiii_param_4];
	ld.param.u32 	%r7, [_Z7k_meansPhPiiiii_param_5];
	cvta.to.global.u64 	%rd5, %rd4;
	cvta.to.global.u64 	%rd6, %rd3;
	mov.u32 	%r10, %ntid.x;
	mov.u32 	%r11, %ctaid.x;
	mov.u32 	%r12, %tid.x;
	mad.lo.s32 	%r13, %r10, %r11, %r12;
	cvt.s64.s32 	%rd7, %r13;
	add.s64 	%rd1, %rd6, %rd7;
	ld.global.u8 	%r14, [%rd1];
	sub.s32 	%r15, %r14, %r8;
	abs.s32 	%r31, %r15;
	mul.wide.s32 	%rd8, %r13, 4;
	add.s64 	%rd2, %rd5, %rd8;
	mov.b32 	%r16, 1;
	st.global.u32 	[%rd2], %r16;
	ld.global.u8 	%rs7, [%rd1];
	cvt.u32.u16 	%r17, %rs7;
	and.b32  	%r18, %r17, 255;
	sub.s32 	%r19, %r18, %r9;
	abs.s32 	%r2, %r19;
	setp.ge.u32 	%p1, %r2, %r31;
	@%p1 bra 	$L__BB0_2;
	mov.b32 	%r20, 2;
	st.global.u32 	[%rd2], %r20;
	ld.global.u8 	%rs7, [%rd1];
	mov.u32 	%r31, %r2;
$L__BB0_2:
	cvt.u32.u16 	%r21, %rs7;
	and.b32  	%r22, %r21, 255;
	sub.s32 	%r23, %r22, %r6;
	abs.s32 	%r4, %r23;
	setp.ge.u32 	%p2, %r4, %r31;
	@%p2 bra 	$L__BB0_4;
	mov.b32 	%r24, 3;
	st.global.u32 	[%rd2], %r24;
	ld.global.u8 	%rs7, [%rd1];
	mov.u32 	%r31, %r4;
$L__BB0_4:
	cvt.u32.u16 	%r25, %rs7;
	and.b32  	%r26, %r25, 255;
	sub.s32 	%r27, %r26, %r7;
	abs.s32 	%r28, %r27;
	setp.ge.u32 	%p3, %r28, %r31;
	@%p3 bra 	$L__BB0_6;
	mov.b32 	%r29, 4;
	st.global.u32 	[%rd2], %r29;
$L__BB0_6:
	ret;

}


// ===== COMPILED SASS (sm_100) =====

	.target	sm_100

	.elftype	@"ET_EXEC"


//--------------------- .note.nv.tkinfo           --------------------------
	.section	.note.nv.tkinfo,"",@"SHT_NOTE"
	.sectionflags	@"SHF_NOTE_NV_TKINFO"
	.tkinfo
        /*0018*/ 	.word	0x00000002
        /*0030*/ 	.string	""
        /*0030*/ 	.string	"ptxas"
        /*0030*/ 	.string	"Cuda compilation tools, release 13.0, V13.0.88"
        /*0030*/ 	.string	"Build cuda_13.0.r13.0/compiler.36424714_0"
        /*0030*/ 	.string	"-arch sm_100 -m 64 "



//--------------------- .note.nv.cuinfo           --------------------------
	.section	.note.nv.cuinfo,"",@"SHT_NOTE"
	.sectionflags	@"SHF_NOTE_NV_CUINFO"
        /*0018*/ 	.short	0x0002
        /*001a*/ 	.short	0x0064
        /*001c*/ 	.short	0x0082
	.zero		2


//--------------------- .nv.info                  --------------------------
	.section	.nv.info,"",@"SHT_CUDA_INFO"
	.align	4


	//----- nvinfo : EIATTR_REGCOUNT
	.align		4
        /*0000*/ 	.byte	0x04, 0x2f
        /*0002*/ 	.short	(.L_1 - .L_0)
	.align		4
.L_0:
        /*0004*/ 	.word	index@(_Z7k_meansPhPiiiii)
        /*0008*/ 	.word	0x00000010


	//----- nvinfo : EIATTR_FRAME_SIZE
	.align		4
.L_1:
        /*000c*/ 	.byte	0x04, 0x11
        /*000e*/ 	.short	(.L_3 - .L_2)
	.align		4
.L_2:
        /*0010*/ 	.word	index@(_Z7k_meansPhPiiiii)
        /*0014*/ 	.word	0x00000000


	//----- nvinfo : EIATTR_MIN_STACK_SIZE
	.align		4
.L_3:
        /*0018*/ 	.byte	0x04, 0x12
        /*001a*/ 	.short	(.L_5 - .L_4)
	.align		4
.L_4:
        /*001c*/ 	.word	index@(_Z7k_meansPhPiiiii)
        /*0020*/ 	.word	0x00000000
.L_5:


//--------------------- .nv.compat                --------------------------
	.section	.nv.compat,"",@"SHT_CUDA_COMPAT_INFO"
	.align	4
        /*0000*/ 	.byte	0x02, 0x09, 0x00, 0x00, 0x02, 0x02, 0x01, 0x00, 0x02, 0x05, 0x05, 0x00, 0x03, 0x07, 0x01, 0x01
        /*0010*/ 	.byte	0x02, 0x03, 0x00, 0x00, 0x02, 0x06, 0x01, 0x00, 0x04, 0x0b, 0x08, 0x00, 0x09, 0x00, 0x00, 0x00
        /*0020*/ 	.byte	0x00, 0x00, 0x00, 0x00


//--------------------- .nv.info._Z7k_meansPhPiiiii --------------------------
	.section	.nv.info._Z7k_meansPhPiiiii,"",@"SHT_CUDA_INFO"
	.sectionflags	@""
	.align	4


	//----- nvinfo : EIATTR_CUDA_API_VERSION
	.align		4
        /*0000*/ 	.byte	0x04, 0x37
        /*0002*/ 	.short	(.L_7 - .L_6)
.L_6:
        /*0004*/ 	.word	0x00000082


	//----- nvinfo : EIATTR_KPARAM_INFO
	.align		4
.L_7:
        /*0008*/ 	.byte	0x04, 0x17
        /*000a*/ 	.short	(.L_9 - .L_8)
.L_8:
        /*000c*/ 	.word	0x00000000
        /*0010*/ 	.short	0x0005
        /*0012*/ 	.short	0x001c
        /*0014*/ 	.byte	0x00, 0xf0, 0x11, 0x00


	//----- nvinfo : EIATTR_KPARAM_INFO
	.align		4
.L_9:
        /*0018*/ 	.byte	0x04, 0x17
        /*001a*/ 	.short	(.L_11 - .L_10)
.L_10:
        /*001c*/ 	.word	0x00000000
        /*0020*/ 	.short	0x0004
        /*0022*/ 	.short	0x0018
        /*0024*/ 	.byte	0x00, 0xf0, 0x11, 0x00


	//----- nvinfo : EIATTR_KPARAM_INFO
	.align		4
.L_11:
        /*0028*/ 	.byte	0x04, 0x17
        /*002a*/ 	.short	(.L_13 - .L_12)
.L_12:
        /*002c*/ 	.word	0x00000000
        /*0030*/ 	.short	0x0003
        /*0032*/ 	.short	0x0014
        /*0034*/ 	.byte	0x00, 0xf0, 0x11, 0x00


	//----- nvinfo : EIATTR_KPARAM_INFO
	.align		4
.L_13:
        /*0038*/ 	.byte	0x04, 0x17
        /*003a*/ 	.short	(.L_15 - .L_14)
.L_14:
        /*003c*/ 	.word	0x00000000
        /*0040*/ 	.short	0x0002
        /*0042*/ 	.short	0x0010
        /*0044*/ 	.byte	0x00, 0xf0, 0x11, 0x00


	//----- nvinfo : EIATTR_KPARAM_INFO
	.align		4
.L_15:
        /*0048*/ 	.byte	0x04, 0x17
        /*004a*/ 	.short	(.L_17 - .L_16)
.L_16:
        /*004c*/ 	.word	0x00000000
        /*0050*/ 	.short	0x0001
        /*0052*/ 	.short	0x0008
        /*0054*/ 	.byte	0x00, 0xf5, 0x21, 0x00


	//----- nvinfo : EIATTR_KPARAM_INFO
	.align		4
.L_17:
        /*0058*/ 	.byte	0x04, 0x17
        /*005a*/ 	.short	(.L_19 - .L_18)
.L_18:
        /*005c*/ 	.word	0x00000000
        /*0060*/ 	.short	0x0000
        /*0062*/ 	.short	0x0000
        /*0064*/ 	.byte	0x00, 0xf5, 0x21, 0x00


	//----- nvinfo : EIATTR_SPARSE_MMA_MASK
	.align		4
.L_19:
        /*0068*/ 	.byte	0x03, 0x50
        /*006a*/ 	.short	0x0000


	//----- nvinfo : EIATTR_MAXREG_COUNT
	.align		4
        /*006c*/ 	.byte	0x03, 0x1b
        /*006e*/ 	.short	0x00ff


	//----- nvinfo : EIATTR_MERCURY_ISA_VERSION
	.align		4
        /*0070*/ 	.byte	0x03, 0x5f
        /*0072*/ 	.short	0x0101


	//----- nvinfo : EIATTR_VRC_CTA_INIT_COUNT
	.align		4
        /*0074*/ 	.byte	0x02, 0x4a
	.zero		1
	.zero		1


	//----- nvinfo : EIATTR_EXIT_INSTR_OFFSETS
	.align		4
        /*0078*/ 	.byte	0x04, 0x1c
        /*007a*/ 	.short	(.L_21 - .L_20)


	//   ....[0]....
.L_20:
        /*007c*/ 	.word	0x00000270


	//   ....[1]....
        /*0080*/ 	.word	0x000002a0


	//----- nvinfo : EIATTR_CBANK_PARAM_SIZE
	.align		4
.L_21:
        /*0084*/ 	.byte	0x03, 0x19
        /*0086*/ 	.short	0x0020


	//----- nvinfo : EIATTR_PARAM_CBANK
	.align		4
        /*0088*/ 	.byte	0x04, 0x0a
        /*008a*/ 	.short	(.L_23 - .L_22)
	.align		4
.L_22:
        /*008c*/ 	.word	index@(.nv.constant0._Z7k_meansPhPiiiii)
        /*0090*/ 	.short	0x0380
        /*0092*/ 	.short	0x0020


	//----- nvinfo : EIATTR_SW_WAR
	.align		4
.L_23:
        /*0094*/ 	.byte	0x04, 0x36
        /*0096*/ 	.short	(.L_25 - .L_24)
.L_24:
        /*0098*/ 	.word	0x00000008
.L_25:


//--------------------- .nv.callgraph             --------------------------
	.section	.nv.callgraph,"",@"SHT_CUDA_CALLGRAPH"
	.align	4
	.sectionentsize	8
	.align		4
        /*0000*/ 	.word	0x00000000
	.align		4
        /*0004*/ 	.word	0xffffffff
	.align		4
        /*0008*/ 	.word	0x00000000
	.align		4
        /*000c*/ 	.word	0xfffffffe
	.align		4
        /*0010*/ 	.word	0x00000000
	.align		4
        /*0014*/ 	.word	0xfffffffd
	.align		4
        /*0018*/ 	.word	0x00000000
	.align		4
        /*001c*/ 	.word	0xfffffffc


//--------------------- .text._Z7k_meansPhPiiiii  --------------------------
	.section	.text._Z7k_meansPhPiiiii,"ax",@progbits
	.align	128
        .global         _Z7k_meansPhPiiiii
        .type           _Z7k_meansPhPiiiii,@function
        .size           _Z7k_meansPhPiiiii,(.L_x_1 - _Z7k_meansPhPiiiii)
        .other          _Z7k_meansPhPiiiii,@"STO_CUDA_ENTRY STV_DEFAULT"
_Z7k_meansPhPiiiii:
.text._Z7k_meansPhPiiiii:
[----:B------:R-:W-:Y:S01]  /*0000*/  LDC R1, c[0x0][0x37c] ;  /* 0x0000df00ff017b82 */ /* 0x000fe20000000800 */
[----:B------:R-:W0:Y:S01]  /*0010*/  S2R R7, SR_CTAID.X ;  /* 0x0000000000077919 */ /* 0x000e220000002500 */
[----:B------:R-:W0:Y:S06]  /*0020*/  LDCU UR6, c[0x0][0x360] ;  /* 0x00006c00ff0677ac */ /* 0x000e2c0008000800 */
[----:B------:R-:W1:Y:S01]  /*0030*/  LDC.64 R2, c[0x0][0x388] ;  /* 0x0000e200ff027b82 */ /* 0x000e620000000a00 */
[----:B------:R-:W-:Y:S01]  /*0040*/  IMAD.MOV.U32 R9, RZ, RZ, 0x1 ;  /* 0x00000001ff097424 */ /* 0x000fe200078e00ff */
[----:B------:R-:W0:Y:S01]  /*0050*/  S2R R0, SR_TID.X ;  /* 0x0000000000007919 */ /* 0x000e220000002100 */
[----:B------:R-:W2:Y:S01]  /*0060*/  LDCU.64 UR8, c[0x0][0x380] ;  /* 0x00007000ff0877ac */ /* 0x000ea20008000a00 */
[----:B------:R-:W3:Y:S01]  /*0070*/  LDCU.64 UR4, c[0x0][0x358] ;  /* 0x00006b00ff0477ac */ /* 0x000ee20008000a00 */
[----:B0-----:R-:W-:Y:S01]  /*0080*/  IMAD R7, R7, UR6, R0 ;  /* 0x0000000607077c24 */ /* 0x001fe2000f8e0200 */
[----:B------:R-:W0:Y:S03]  /*0090*/  LDCU.64 UR6, c[0x0][0x390] ;  /* 0x00007200ff0677ac */ /* 0x000e260008000a00 */
[C---:B-1----:R-:W-:Y:S01]  /*00a0*/  IMAD.WIDE R2, R7.reuse, 0x4, R2 ;  /* 0x0000000407027825 */ /* 0x042fe200078e0202 */
[----:B--2---:R-:W-:-:S04]  /*00b0*/  IADD3 R4, P0, PT, R7, UR8, RZ ;  /* 0x0000000807047c10 */ /* 0x004fc8000ff1e0ff */
[----:B------:R-:W-:-:S05]  /*00c0*/  LEA.HI.X.SX32 R5, R7, UR9, 0x1, P0 ;  /* 0x0000000907057c11 */ /* 0x000fca00080f0eff */
[----:B---3--:R-:W0:Y:S04]  /*00d0*/  LDG.E.U8 R0, desc[UR4][R4.64] ;  /* 0x0000000404007981 */ /* 0x008e28000c1e1100 */
[----:B------:R1:W-:Y:S04]  /*00e0*/  STG.E desc[UR4][R2.64], R9 ;  /* 0x0000000902007986 */ /* 0x0003e8000c101904 */
[----:B------:R-:W2:Y:S01]  /*00f0*/  LDG.E.U8 R7, desc[UR4][R4.64] ;  /* 0x0000000404077981 */ /* 0x000ea2000c1e1100 */
[----:B0-----:R-:W-:Y:S01]  /*0100*/  VIADD R0, R0, -UR6 ;  /* 0x8000000600007c36 */ /* 0x001fe20008000000 */
[----:B------:R-:W0:Y:S04]  /*0110*/  LDCU UR6, c[0x0][0x398] ;  /* 0x00007300ff0677ac */ /* 0x000e280008000800 */
[----:B------:R-:W-:Y:S01]  /*0120*/  IABS R0, R0 ;  /* 0x0000000000007213 */ /* 0x000fe20000000000 */
[----:B--2---:R-:W-:-:S05]  /*0130*/  VIADD R6, R7, -UR7 ;  /* 0x8000000707067c36 */ /* 0x004fca0008000000 */
[----:B------:R-:W-:-:S04]  /*0140*/  IABS R11, R6 ;  /* 0x00000006000b7213 */ /* 0x000fc80000000000 */
[----:B------:R-:W-:-:S13]  /*0150*/  ISETP.GE.U32.AND P0, PT, R11, R0, PT ;  /* 0x000000000b00720c */ /* 0x000fda0003f06070 */
[----:B------:R-:W-:-:S05]  /*0160*/  @!P0 IMAD.MOV.U32 R13, RZ, RZ, 0x2 ;  /* 0x00000002ff0d8424 */ /* 0x000fca00078e00ff */
[----:B------:R2:W-:Y:S04]  /*0170*/  @!P0 STG.E desc[UR4][R2.64], R13 ;  /* 0x0000000d02008986 */ /* 0x0005e8000c101904 */
[----:B------:R-:W3:Y:S01]  /*0180*/  @!P0 LDG.E.U8 R7, desc[UR4][R4.64] ;  /* 0x0000000404078981 */ /* 0x000ee2000c1e1100 */
[----:B------:R-:W-:Y:S02]  /*0190*/  @!P0 MOV R0, R11 ;  /* 0x0000000b00008202 */ /* 0x000fe40000000f00 */
[----:B---3--:R-:W-:-:S05]  /*01a0*/  LOP3.LUT R6, R7, 0xff, RZ, 0xc0, !PT ;  /* 0x000000ff07067812 */ /* 0x008fca00078ec0ff */
[----:B0-----:R-:W-:Y:S01]  /*01b0*/  VIADD R6, R6, -UR6 ;  /* 0x8000000606067c36 */ /* 0x001fe20008000000 */
[----:B------:R-:W0:Y:S04]  /*01c0*/  LDCU UR6, c[0x0][0x39c] ;  /* 0x00007380ff0677ac */ /* 0x000e280008000800 */
[----:B-1----:R-:W-:-:S04]  /*01d0*/  IABS R9, R6 ;  /* 0x0000000600097213 */ /* 0x002fc80000000000 */
[----:B------:R-:W-:-:S13]  /*01e0*/  ISETP.GE.U32.AND P0, PT, R9, R0, PT ;  /* 0x000000000900720c */ /* 0x000fda0003f06070 */
[----:B------:R-:W-:-:S05]  /*01f0*/  @!P0 IMAD.MOV.U32 R11, RZ, RZ, 0x3 ;  /* 0x00000003ff0b8424 */ /* 0x000fca00078e00ff */
[----:B------:R2:W-:Y:S04]  /*0200*/  @!P0 STG.E desc[UR4][R2.64], R11 ;  /* 0x0000000b02008986 */ /* 0x0005e8000c101904 */
[----:B------:R-:W3:Y:S01]  /*0210*/  @!P0 LDG.E.U8 R7, desc[UR4][R4.64] ;  /* 0x0000000404078981 */ /* 0x000ee2000c1e1100 */
[----:B------:R-:W-:Y:S02]  /*0220*/  @!P0 MOV R0, R9 ;  /* 0x0000000900008202 */ /* 0x000fe40000000f00 */
[----:B---3--:R-:W-:-:S05]  /*0230*/  LOP3.LUT R7, R7, 0xff, RZ, 0xc0, !PT ;  /* 0x000000ff07077812 */ /* 0x008fca00078ec0ff */
[----:B0-----:R-:W-:-:S05]  /*0240*/  VIADD R7, R7, -UR6 ;  /* 0x8000000607077c36 */ /* 0x001fca0008000000 */
[----:B------:R-:W-:-:S04]  /*0250*/  IABS R7, R7 ;  /* 0x0000000700077213 */ /* 0x000fc80000000000 */
[----:B------:R-:W-:-:S13]  /*0260*/  ISETP.GE.U32.AND P0, PT, R7, R0, PT ;  /* 0x000000000700720c */ /* 0x000fda0003f06070 */
[----:B--2---:R-:W-:Y:S05]  /*0270*/  @P0 EXIT ;  /* 0x000000000000094d */ /* 0x004fea0003800000 */
[----:B------:R-:W-:-:S05]  /*0280*/  IMAD.MOV.U32 R5, RZ, RZ, 0x4 ;  /* 0x00000004ff057424 */ /* 0x000fca00078e00ff */
[----:B------:R-:W-:Y:S01]  /*0290*/  STG.E desc[UR4][R2.64], R5 ;  /* 0x0000000502007986 */ /* 0x000fe2000c101904 */
[----:B------:R-:W-:Y:S05]  /*02a0*/  EXIT ;  /* 0x000000000000794d */ /* 0x000fea0003800000 */
.L_x_0:
[----:B------:R-:W-:-:S00]  /*02b0*/  BRA `(.L_x_0) ;  /* 0xfffffffc00fc7947 */ /* 0x000fc0000383ffff */
[----:B------:R-:W-:-:S00]  /*02c0*/  NOP ;  /* 0x0000000000007918 */ /* 0x000fc00000000000 */
        /* <DEDUP_REMOVED lines=11> */
.L_x_1:


//--------------------- .nv.shared.reserved.0     --------------------------
	.section	.nv.shared.reserved.0,"aw",@nobits
	.weak		__nv_reservedSMEM_offset_0_alias
	.size		__nv_reservedSMEM_offset_0_alias, 0, 64
	.other		__nv_reservedSMEM_offset_0_alias,@"STO_CUDA_RESERVED_SHARED STV_DEFAULT"
__nv_reservedSMEM_offset_0_alias:
	.zero		0
	.zero		64


//--------------------- .nv.constant0._Z7k_meansPhPiiiii --------------------------
	.section	.nv.constant0._Z7k_meansPhPiiiii,"a",@progbits
	.sectionflags	@""
	.align	4
.nv.constant0._Z7k_meansPhPiiiii:
	.zero		928


//--------------------- SYMBOLS --------------------------

	.type		.nv.reservedSmem.offset0,@object
	.size		.nv.reservedSmem.offset0,0x4
